//
// Generated by NVIDIA NVVM Compiler
//
// Compiler Build ID: CL-36424714
// Cuda compilation tools, release 13.0, V13.0.88
// Based on NVVM 20.0.0
//

.version 9.0
.target sm_100
.address_size 64

	// .globl	_Z7kernel4PdS_iii
// _ZZ7kernel4PdS_iiiE1w has been demoted

.visible .entry _Z7kernel4PdS_iii(
	.param .u64 .ptr .align 1 _Z7kernel4PdS_iii_param_0,
	.param .u64 .ptr .align 1 _Z7kernel4PdS_iii_param_1,
	.param .u32 _Z7kernel4PdS_iii_param_2,
	.param .u32 _Z7kernel4PdS_iii_param_3,
	.param .u32 _Z7kernel4PdS_iii_param_4
)
{
	.reg .pred 	%p<2>;
	.reg .b32 	%r<10>;
	.reg .b64 	%rd<11>;
	.reg .b64 	%fd<6>;
	// demoted variable
	.shared .align 8 .f64 _ZZ7kernel4PdS_iiiE1w;
	ld.param.u64 	%rd2, [_Z7kernel4PdS_iii_param_0];
	ld.param.u64 	%rd3, [_Z7kernel4PdS_iii_param_1];
	ld.param.u32 	%r2, [_Z7kernel4PdS_iii_param_2];
	ld.param.u32 	%r3, [_Z7kernel4PdS_iii_param_3];
	ld.param.u32 	%r4, [_Z7kernel4PdS_iii_param_4];
	cvta.to.global.u64 	%rd1, %rd3;
	mov.u32 	%r1, %tid.x;
	setp.ne.s32 	%p1, %r1, 0;
	@%p1 bra 	$L__BB0_2;
	mul.wide.s32 	%rd4, %r3, 8;
	add.s64 	%rd5, %rd1, %rd4;
	ld.global.f64 	%fd1, [%rd5];
	st.shared.f64 	[_ZZ7kernel4PdS_iiiE1w], %fd1;
$L__BB0_2:
	mov.u32 	%r5, %ctaid.x;
	mov.u32 	%r6, %ntid.x;
	mad.lo.s32 	%r7, %r6, %r5, %r1;
	cvta.to.global.u64 	%rd6, %rd2;
	bar.sync 	0;
	mul.wide.s32 	%rd7, %r7, 8;
	add.s64 	%rd8, %rd1, %rd7;
	ld.global.f64 	%fd2, [%rd8];
	neg.f64 	%fd3, %fd2;
	ld.shared.f64 	%fd4, [_ZZ7kernel4PdS_iiiE1w];
	div.rn.f64 	%fd5, %fd3, %fd4;
	mad.lo.s32 	%r8, %r7, %r4, %r7;
	add.s32 	%r9, %r8, %r2;
	mul.wide.s32 	%rd9, %r9, 8;
	add.s64 	%rd10, %rd6, %rd9;
	st.global.f64 	[%rd10], %fd5;
	ret;

}


// ===== COMPILED SASS (sm_100) =====

	.target	sm_100

	.elftype	@"ET_EXEC"


//--------------------- .note.nv.tkinfo           --------------------------
	.section	.note.nv.tkinfo,"",@"SHT_NOTE"
	.sectionflags	@"SHF_NOTE_NV_TKINFO"
	.tkinfo
        /*0018*/ 	.word	0x00000002
        /*0030*/ 	.string	""
        /*0030*/ 	.string	"ptxas"
        /*0030*/ 	.string	"Cuda compilation tools, release 13.0, V13.0.88"
        /*0030*/ 	.string	"Build cuda_13.0.r13.0/compiler.36424714_0"
        /*0030*/ 	.string	"-arch sm_100 -m 64 "



//--------------------- .note.nv.cuinfo           --------------------------
	.section	.note.nv.cuinfo,"",@"SHT_NOTE"
	.sectionflags	@"SHF_NOTE_NV_CUINFO"
        /*0018*/ 	.short	0x0002
        /*001a*/ 	.short	0x0064
        /*001c*/ 	.short	0x0082
	.zero		2


//--------------------- .nv.info                  --------------------------
	.section	.nv.info,"",@"SHT_CUDA_INFO"
	.align	4


	//----- nvinfo : EIATTR_REGCOUNT
	.align		4
        /*0000*/ 	.byte	0x04, 0x2f
        /*0002*/ 	.short	(.L_1 - .L_0)
	.align		4
.L_0:
        /*0004*/ 	.word	index@(_Z7kernel4PdS_iii)
        /*0008*/ 	.word	0x00000019


	//----- nvinfo : EIATTR_FRAME_SIZE
	.align		4
.L_1:
        /*000c*/ 	.byte	0x04, 0x11
        /*000e*/ 	.short	(.L_3 - .L_2)
	.align		4
.L_2:
        /*0010*/ 	.word	index@($__internal_0_$__cuda_sm20_div_rn_f64_full)
        /*0014*/ 	.word	0x00000000


	//----- nvinfo : EIATTR_FRAME_SIZE
	.align		4
.L_3:
        /*0018*/ 	.byte	0x04, 0x11
        /*001a*/ 	.short	(.L_5 - .L_4)
	.align		4
.L_4:
        /*001c*/ 	.word	index@(_Z7kernel4PdS_iii)
        /*0020*/ 	.word	0x00000000


	//----- nvinfo : EIATTR_MIN_STACK_SIZE
	.align		4
.L_5:
        /*0024*/ 	.byte	0x04, 0x12
        /*0026*/ 	.short	(.L_7 - .L_6)
	.align		4
.L_6:
        /*0028*/ 	.word	index@(_Z7kernel4PdS_iii)
        /*002c*/ 	.word	0x00000000
.L_7:


//--------------------- .nv.compat                --------------------------
	.section	.nv.compat,"",@"SHT_CUDA_COMPAT_INFO"
	.align	4
        /*0000*/ 	.byte	0x02, 0x09, 0x00, 0x00, 0x02, 0x02, 0x01, 0x00, 0x02, 0x05, 0x05, 0x00, 0x03, 0x07, 0x01, 0x01
        /*0010*/ 	.byte	0x02, 0x03, 0x00, 0x00, 0x02, 0x06, 0x01, 0x00, 0x04, 0x0b, 0x08, 0x00, 0x01, 0x00, 0x00, 0x00
        /*0020*/ 	.byte	0x00, 0x00, 0x00, 0x00


//--------------------- .nv.info._Z7kernel4PdS_iii --------------------------
	.section	.nv.info._Z7kernel4PdS_iii,"",@"SHT_CUDA_INFO"
	.sectionflags	@""
	.align	4


	//----- nvinfo : EIATTR_CUDA_API_VERSION
	.align		4
        /*0000*/ 	.byte	0x04, 0x37
        /*0002*/ 	.short	(.L_9 - .L_8)
.L_8:
        /*0004*/ 	.word	0x00000082


	//----- nvinfo : EIATTR_KPARAM_INFO
	.align		4
.L_9:
        /*0008*/ 	.byte	0x04, 0x17
        /*000a*/ 	.short	(.L_11 - .L_10)
.L_10:
        /*000c*/ 	.word	0x00000000
        /*0010*/ 	.short	0x0004
        /*0012*/ 	.short	0x0018
        /*0014*/ 	.byte	0x00, 0xf0, 0x11, 0x00


	//----- nvinfo : EIATTR_KPARAM_INFO
	.align		4
.L_11:
        /*0018*/ 	.byte	0x04, 0x17
        /*001a*/ 	.short	(.L_13 - .L_12)
.L_12:
        /*001c*/ 	.word	0x00000000
        /*0020*/ 	.short	0x0003
        /*0022*/ 	.short	0x0014
        /*0024*/ 	.byte	0x00, 0xf0, 0x11, 0x00


	//----- nvinfo : EIATTR_KPARAM_INFO
	.align		4
.L_13:
        /*0028*/ 	.byte	0x04, 0x17
        /*002a*/ 	.short	(.L_15 - .L_14)
.L_14:
        /*002c*/ 	.word	0x00000000
        /*0030*/ 	.short	0x0002
        /*0032*/ 	.short	0x0010
        /*0034*/ 	.byte	0x00, 0xf0, 0x11, 0x00


	//----- nvinfo : EIATTR_KPARAM_INFO
	.align		4
.L_15:
        /*0038*/ 	.byte	0x04, 0x17
        /*003a*/ 	.short	(.L_17 - .L_16)
.L_16:
        /*003c*/ 	.word	0x00000000
        /*0040*/ 	.short	0x0001
        /*0042*/ 	.short	0x0008
        /*0044*/ 	.byte	0x00, 0xf5, 0x21, 0x00


	//----- nvinfo : EIATTR_KPARAM_INFO
	.align		4
.L_17:
        /*0048*/ 	.byte	0x04, 0x17
        /*004a*/ 	.short	(.L_19 - .L_18)
.L_18:
        /*004c*/ 	.word	0x00000000
        /*0050*/ 	.short	0x0000
        /*0052*/ 	.short	0x0000
        /*0054*/ 	.byte	0x00, 0xf5, 0x21, 0x00


	//----- nvinfo : EIATTR_SPARSE_MMA_MASK
	.align		4
.L_19:
        /*0058*/ 	.byte	0x03, 0x50
        /*005a*/ 	.short	0x0000


	//----- nvinfo : EIATTR_MAXREG_COUNT
	.align		4
        /*005c*/ 	.byte	0x03, 0x1b
        /*005e*/ 	.short	0x00ff


	//----- nvinfo : EIATTR_NUM_BARRIERS
	.align		4
        /*0060*/ 	.byte	0x02, 0x4c
        /*0062*/ 	.byte	0x01
	.zero		1


	//----- nvinfo : EIATTR_MERCURY_ISA_VERSION
	.align		4
        /*0064*/ 	.byte	0x03, 0x5f
        /*0066*/ 	.short	0x0101


	//----- nvinfo : EIATTR_VRC_CTA_INIT_COUNT
	.align		4
        /*0068*/ 	.byte	0x02, 0x4a
	.zero		1
	.zero		1


	//----- nvinfo : EIATTR_EXIT_INSTR_OFFSETS
	.align		4
        /*006c*/ 	.byte	0x04, 0x1c
        /*006e*/ 	.short	(.L_21 - .L_20)


	//   ....[0]....
.L_20:
        /*0070*/ 	.word	0x000002d0


	//----- nvinfo : EIATTR_CRS_STACK_SIZE
	.align		4
.L_21:
        /*0074*/ 	.byte	0x04, 0x1e
        /*0076*/ 	.short	(.L_23 - .L_22)
.L_22:
        /*0078*/ 	.word	0x00000000


	//----- nvinfo : EIATTR_CBANK_PARAM_SIZE
	.align		4
.L_23:
        /*007c*/ 	.byte	0x03, 0x19
        /*007e*/ 	.short	0x001c


	//----- nvinfo : EIATTR_PARAM_CBANK
	.align		4
        /*0080*/ 	.byte	0x04, 0x0a
        /*0082*/ 	.short	(.L_25 - .L_24)
	.align		4
.L_24:
        /*0084*/ 	.word	index@(.nv.constant0._Z7kernel4PdS_iii)
        /*0088*/ 	.short	0x0380
        /*008a*/ 	.short	0x001c


	//----- nvinfo : EIATTR_SW_WAR
	.align		4
.L_25:
        /*008c*/ 	.byte	0x04, 0x36
        /*008e*/ 	.short	(.L_27 - .L_26)
.L_26:
        /*0090*/ 	.word	0x00000008
.L_27:


//--------------------- .nv.callgraph             --------------------------
	.section	.nv.callgraph,"",@"SHT_CUDA_CALLGRAPH"
	.align	4
	.sectionentsize	8
	.align		4
        /*0000*/ 	.word	0x00000000
	.align		4
        /*0004*/ 	.word	0xffffffff
	.align		4
        /*0008*/ 	.word	0x00000000
	.align		4
        /*000c*/ 	.word	0xfffffffe
	.align		4
        /*0010*/ 	.word	0x00000000
	.align		4
        /*0014*/ 	.word	0xfffffffd
	.align		4
        /*0018*/ 	.word	0x00000000
	.align		4
        /*001c*/ 	.word	0xfffffffc


//--------------------- .text._Z7kernel4PdS_iii   --------------------------
	.section	.text._Z7kernel4PdS_iii,"ax",@progbits
	.align	128
        .global         _Z7kernel4PdS_iii
        .type           _Z7kernel4PdS_iii,@function
        .size           _Z7kernel4PdS_iii,(.L_x_8 - _Z7kernel4PdS_iii)
        .other          _Z7kernel4PdS_iii,@"STO_CUDA_ENTRY STV_DEFAULT"
_Z7kernel4PdS_iii:
.text._Z7kernel4PdS_iii:
[----:B------:R-:W-:Y:S01]  /*0000*/  LDC R1, c[0x0][0x37c] ;  /* 0x0000df00ff017b82 */ /* 0x000fe20000000800 */
[----:B------:R-:W0:Y:S07]  /*0010*/  S2R R0, SR_TID.X ;  /* 0x0000000000007919 */ /* 0x000e2e0000002100 */
[----:B------:R-:W1:Y:S01]  /*0020*/  LDC.64 R4, c[0x0][0x388] ;  /* 0x0000e200ff047b82 */ /* 0x000e620000000a00 */
[----:B------:R-:W2:Y:S01]  /*0030*/  LDCU.64 UR6, c[0x0][0x358] ;  /* 0x00006b00ff0677ac */ /* 0x000ea20008000a00 */
[----:B0-----:R-:W-:-:S13]  /*0040*/  ISETP.NE.AND P0, PT, R0, RZ, PT ;  /* 0x000000ff0000720c */ /* 0x001fda0003f05270 */
[----:B------:R-:W1:Y:S02]  /*0050*/  @!P0 LDC R3, c[0x0][0x394] ;  /* 0x0000e500ff038b82 */ /* 0x000e640000000800 */
[----:B-1----:R-:W-:-:S06]  /*0060*/  @!P0 IMAD.WIDE R2, R3, 0x8, R4 ;  /* 0x0000000803028825 */ /* 0x002fcc00078e0204 */
[----:B--2---:R-:W2:Y:S01]  /*0070*/  @!P0 LDG.E.64 R2, desc[UR6][R2.64] ;  /* 0x0000000602028981 */ /* 0x004ea2000c1e1b00 */
[----:B------:R-:W0:Y:S01]  /*0080*/  S2UR UR5, SR_CgaCtaId ;  /* 0x00000000000579c3 */ /* 0x000e220000008800 */
[----:B------:R-:W-:-:S07]  /*0090*/  UMOV UR4, 0x400 ;  /* 0x0000040000047882 */ /* 0x000fce0000000000 */
[----:B------:R-:W1:Y:S08]  /*00a0*/  S2UR UR8, SR_CTAID.X ;  /* 0x00000000000879c3 */ /* 0x000e700000002500 */
[----:B------:R-:W1:Y:S01]  /*00b0*/  LDC R7, c[0x0][0x360] ;  /* 0x0000d800ff077b82 */ /* 0x000e620000000800 */
[----:B0-----:R-:W-:Y:S01]  /*00c0*/  ULEA UR4, UR5, UR4, 0x18 ;  /* 0x0000000405047291 */ /* 0x001fe2000f8ec0ff */
[----:B-1----:R-:W-:-:S04]  /*00d0*/  IMAD R0, R7, UR8, R0 ;  /* 0x0000000807007c24 */ /* 0x002fc8000f8e0200 */
[----:B------:R-:W-:-:S04]  /*00e0*/  IMAD.WIDE R4, R0, 0x8, R4 ;  /* 0x0000000800047825 */ /* 0x000fc800078e0204 */
[----:B--2---:R-:W-:Y:S01]  /*00f0*/  @!P0 STS.64 [UR4], R2 ;  /* 0x00000002ff008988 */ /* 0x004fe20008000a04 */
[----:B------:R-:W-:Y:S06]  /*0100*/  BAR.SYNC.DEFER_BLOCKING 0x0 ;  /* 0x0000000000007b1d */ /* 0x000fec0000010000 */
[----:B------:R-:W2:Y:S01]  /*0110*/  LDG.E.64 R4, desc[UR6][R4.64] ;  /* 0x0000000604047981 */ /* 0x000ea2000c1e1b00 */
[----:B------:R-:W-:Y:S01]  /*0120*/  IMAD.MOV.U32 R8, RZ, RZ, 0x1 ;  /* 0x00000001ff087424 */ /* 0x000fe200078e00ff */
[----:B------:R-:W-:Y:S02]  /*0130*/  BSSY.RECONVERGENT B0, `(.L_x_0) ;  /* 0x0000012000007945 */ /* 0x000fe40003800200 */
[----:B------:R-:W0:Y:S02]  /*0140*/  LDS.64 R6, [UR4] ;  /* 0x00000004ff067984 */ /* 0x000e240008000a00 */
[----:B0-----:R-:W0:Y:S02]  /*0150*/  MUFU.RCP64H R9, R7 ;  /* 0x0000000700097308 */ /* 0x001e240000001800 */
[----:B0-----:R-:W-:-:S08]  /*0160*/  DFMA R10, -R6, R8, 1 ;  /* 0x3ff00000060a742b */ /* 0x001fd00000000108 */
[----:B------:R-:W-:-:S08]  /*0170*/  DFMA R10, R10, R10, R10 ;  /* 0x0000000a0a0a722b */ /* 0x000fd0000000000a */
[----:B------:R-:W-:-:S08]  /*0180*/  DFMA R10, R8, R10, R8 ;  /* 0x0000000a080a722b */ /* 0x000fd00000000008 */
[----:B------:R-:W-:-:S08]  /*0190*/  DFMA R8, -R6, R10, 1 ;  /* 0x3ff000000608742b */ /* 0x000fd0000000010a */
[----:B------:R-:W-:-:S08]  /*01a0*/  DFMA R8, R10, R8, R10 ;  /* 0x000000080a08722b */ /* 0x000fd0000000000a */
[----:B--2---:R-:W-:-:S08]  /*01b0*/  DMUL R2, R4, -R8 ;  /* 0x8000000804027228 */ /* 0x004fd00000000000 */
[--C-:B------:R-:W-:Y:S02]  /*01c0*/  DFMA R10, -R6, R2, -R4.reuse ;  /* 0x00000002060a722b */ /* 0x100fe40000000904 */
[----:B------:R-:W-:-:S06]  /*01d0*/  DADD R4, -RZ, -R4 ;  /* 0x00000000ff047229 */ /* 0x000fcc0000000904 */
[----:B------:R-:W-:-:S04]  /*01e0*/  DFMA R2, R8, R10, R2 ;  /* 0x0000000a0802722b */ /* 0x000fc80000000002 */
[----:B------:R-:W-:-:S06]  /*01f0*/  FSETP.GEU.AND P1, PT, |R5|, 6.5827683646048100446e-37, PT ;  /* 0x036000000500780b */ /* 0x000fcc0003f2e200 */
[----:B------:R-:W-:-:S05]  /*0200*/  FFMA R8, RZ, R7, R3 ;  /* 0x00000007ff087223 */ /* 0x000fca0000000003 */
[----:B------:R-:W-:-:S13]  /*0210*/  FSETP.GT.AND P0, PT, |R8|, 1.469367938527859385e-39, PT ;  /* 0x001000000800780b */ /* 0x000fda0003f04200 */
[----:B------:R-:W-:Y:S05]  /*0220*/  @P0 BRA P1, `(.L_x_1) ;  /* 0x0000000000080947 */ /* 0x000fea0000800000 */
[----:B------:R-:W-:-:S07]  /*0230*/  MOV R10, 0x250 ;  /* 0x00000250000a7802 */ /* 0x000fce0000000f00 */
[----:B------:R-:W-:Y:S05]  /*0240*/  CALL.REL.NOINC `($__internal_0_$__cuda_sm20_div_rn_f64_full) ;  /* 0x0000000000247944 */ /* 0x000fea0003c00000 */
.L_x_1:
[----:B------:R-:W-:Y:S05]  /*0250*/  BSYNC.RECONVERGENT B0 ;  /* 0x0000000000007941 */ /* 0x000fea0003800200 */
.L_x_0:
[----:B------:R-:W0:Y:S01]  /*0260*/  LDCU UR4, c[0x0][0x398] ;  /* 0x00007300ff0477ac */ /* 0x000e220008000800 */
[----:B------:R-:W1:Y:S01]  /*0270*/  LDC.64 R4, c[0x0][0x380] ;  /* 0x0000e000ff047b82 */ /* 0x000e620000000a00 */
[----:B------:R-:W2:Y:S01]  /*0280*/  LDCU UR5, c[0x0][0x390] ;  /* 0x00007200ff0577ac */ /* 0x000ea20008000800 */
[----:B0-----:R-:W-:-:S04]  /*0290*/  IMAD R0, R0, UR4, R0 ;  /* 0x0000000400007c24 */ /* 0x001fc8000f8e0200 */
[----:B--2---:R-:W-:-:S04]  /*02a0*/  VIADD R7, R0, UR5 ;  /* 0x0000000500077c36 */ /* 0x004fc80008000000 */
[----:B-1----:R-:W-:-:S05]  /*02b0*/  IMAD.WIDE R4, R7, 0x8, R4 ;  /* 0x0000000807047825 */ /* 0x002fca00078e0204 */
[----:B------:R-:W-:Y:S01]  /*02c0*/  STG.E.64 desc[UR6][R4.64], R2 ;  /* 0x0000000204007986 */ /* 0x000fe2000c101b06 */
[----:B------:R-:W-:Y:S05]  /*02d0*/  EXIT ;  /* 0x000000000000794d */ /* 0x000fea0003800000 */
        .weak           $__internal_0_$__cuda_sm20_div_rn_f64_full
        .type           $__internal_0_$__cuda_sm20_div_rn_f64_full,@function
        .size           $__internal_0_$__cuda_sm20_div_rn_f64_full,(.L_x_8 - $__internal_0_$__cuda_sm20_div_rn_f64_full)
$__internal_0_$__cuda_sm20_div_rn_f64_full:
[C---:B------:R-:W-:Y:S01]  /*02e0*/  FSETP.GEU.AND P0, PT, |R7|.reuse, 1.469367938527859385e-39, PT ;  /* 0x001000000700780b */ /* 0x040fe20003f0e200 */
[----:B------:R-:W-:Y:S01]  /*02f0*/  IMAD.MOV.U32 R16, RZ, RZ, 0x1 ;  /* 0x00000001ff107424 */ /* 0x000fe200078e00ff */
[----:B------:R-:W-:Y:S01]  /*0300*/  LOP3.LUT R2, R7, 0x800fffff, RZ, 0xc0, !PT ;  /* 0x800fffff07027812 */ /* 0x000fe200078ec0ff */
[----:B------:R-:W-:Y:S01]  /*0310*/  BSSY.RECONVERGENT B1, `(.L_x_2) ;  /* 0x0000055000017945 */ /* 0x000fe20003800200 */
[C---:B------:R-:W-:Y:S02]  /*0320*/  FSETP.GEU.AND P2, PT, |R5|.reuse, 1.469367938527859385e-39, PT ;  /* 0x001000000500780b */ /* 0x040fe40003f4e200 */
[----:B------:R-:W-:Y:S01]  /*0330*/  LOP3.LUT R3, R2, 0x3ff00000, RZ, 0xfc, !PT ;  /* 0x3ff0000002037812 */ /* 0x000fe200078efcff */
[----:B------:R-:W-:Y:S01]  /*0340*/  IMAD.MOV.U32 R2, RZ, RZ, R6 ;  /* 0x000000ffff027224 */ /* 0x000fe200078e0006 */
[----:B------:R-:W-:Y:S02]  /*0350*/  LOP3.LUT R11, R5, 0x7ff00000, RZ, 0xc0, !PT ;  /* 0x7ff00000050b7812 */ /* 0x000fe400078ec0ff */
[----:B------:R-:W-:-:S03]  /*0360*/  LOP3.LUT R14, R7, 0x7ff00000, RZ, 0xc0, !PT ;  /* 0x7ff00000070e7812 */ /* 0x000fc600078ec0ff */
[----:B------:R-:W-:Y:S01]  /*0370*/  @!P0 DMUL R2, R6, 8.98846567431157953865e+307 ;  /* 0x7fe0000006028828 */ /* 0x000fe20000000000 */
[----:B------:R-:W-:-:S03]  /*0380*/  ISETP.GE.U32.AND P1, PT, R11, R14, PT ;  /* 0x0000000e0b00720c */ /* 0x000fc60003f26070 */
[----:B------:R-:W-:Y:S01]  /*0390*/  @!P2 LOP3.LUT R12, R7, 0x7ff00000, RZ, 0xc0, !PT ;  /* 0x7ff00000070ca812 */ /* 0x000fe200078ec0ff */
[----:B------:R-:W-:Y:S01]  /*03a0*/  @!P2 IMAD.MOV.U32 R18, RZ, RZ, RZ ;  /* 0x000000ffff12a224 */ /* 0x000fe200078e00ff */
[----:B------:R-:W0:Y:S02]  /*03b0*/  MUFU.RCP64H R17, R3 ;  /* 0x0000000300117308 */ /* 0x000e240000001800 */
[----:B------:R-:W-:Y:S01]  /*03c0*/  @!P2 ISETP.GE.U32.AND P3, PT, R11, R12, PT ;  /* 0x0000000c0b00a20c */ /* 0x000fe20003f66070 */
[----:B------:R-:W-:-:S05]  /*03d0*/  IMAD.MOV.U32 R12, RZ, RZ, 0x1ca00000 ;  /* 0x1ca00000ff0c7424 */ /* 0x000fca00078e00ff */
[----:B------:R-:W-:-:S04]  /*03e0*/  @!P2 SEL R13, R12, 0x63400000, !P3 ;  /* 0x634000000c0da807 */ /* 0x000fc80005800000 */
[----:B------:R-:W-:-:S04]  /*03f0*/  @!P2 LOP3.LUT R13, R13, 0x80000000, R5, 0xf8, !PT ;  /* 0x800000000d0da812 */ /* 0x000fc800078ef805 */
[----:B------:R-:W-:Y:S01]  /*0400*/  @!P2 LOP3.LUT R19, R13, 0x100000, RZ, 0xfc, !PT ;  /* 0x001000000d13a812 */ /* 0x000fe200078efcff */
[----:B0-----:R-:W-:-:S08]  /*0410*/  DFMA R8, R16, -R2, 1 ;  /* 0x3ff000001008742b */ /* 0x001fd00000000802 */
[----:B------:R-:W-:-:S08]  /*0420*/  DFMA R8, R8, R8, R8 ;  /* 0x000000080808722b */ /* 0x000fd00000000008 */
[----:B------:R-:W-:Y:S01]  /*0430*/  DFMA R16, R16, R8, R16 ;  /* 0x000000081010722b */ /* 0x000fe20000000010 */
[----:B------:R-:W-:Y:S01]  /*0440*/  SEL R9, R12, 0x63400000, !P1 ;  /* 0x634000000c097807 */ /* 0x000fe20004800000 */
[----:B------:R-:W-:-:S03]  /*0450*/  IMAD.MOV.U32 R8, RZ, RZ, R4 ;  /* 0x000000ffff087224 */ /* 0x000fc600078e0004 */
[----:B------:R-:W-:-:S03]  /*0460*/  LOP3.LUT R9, R9, 0x800fffff, R5, 0xf8, !PT ;  /* 0x800fffff09097812 */ /* 0x000fc600078ef805 */
[----:B------:R-:W-:-:S03]  /*0470*/  DFMA R20, R16, -R2, 1 ;  /* 0x3ff000001014742b */ /* 0x000fc60000000802 */
[----:B------:R-:W-:-:S05]  /*0480*/  @!P2 DFMA R8, R8, 2, -R18 ;  /* 0x400000000808a82b */ /* 0x000fca0000000812 */
[----:B------:R-:W-:Y:S01]  /*0490*/  DFMA R16, R16, R20, R16 ;  /* 0x000000141010722b */ /* 0x000fe20000000010 */
[----:B------:R-:W-:Y:S02]  /*04a0*/  IMAD.MOV.U32 R21, RZ, RZ, R11 ;  /* 0x000000ffff157224 */ /* 0x000fe400078e000b */
[----:B------:R-:W-:Y:S01]  /*04b0*/  IMAD.MOV.U32 R20, RZ, RZ, R14 ;  /* 0x000000ffff147224 */ /* 0x000fe200078e000e */
[----:B------:R-:W-:Y:S02]  /*04c0*/  @!P0 LOP3.LUT R20, R3, 0x7ff00000, RZ, 0xc0, !PT ;  /* 0x7ff0000003148812 */ /* 0x000fe400078ec0ff */
[----:B------:R-:W-:Y:S02]  /*04d0*/  @!P2 LOP3.LUT R21, R9, 0x7ff00000, RZ, 0xc0, !PT ;  /* 0x7ff000000915a812 */ /* 0x000fe400078ec0ff */
[----:B------:R-:W-:Y:S01]  /*04e0*/  DMUL R18, R16, R8 ;  /* 0x0000000810127228 */ /* 0x000fe20000000000 */
[----:B------:R-:W-:Y:S02]  /*04f0*/  VIADD R22, R20, 0xffffffff ;  /* 0xffffffff14167836 */ /* 0x000fe40000000000 */
[----:B------:R-:W-:-:S05]  /*0500*/  VIADD R13, R21, 0xffffffff ;  /* 0xffffffff150d7836 */ /* 0x000fca0000000000 */
[----:B------:R-:W-:Y:S01]  /*0510*/  DFMA R14, R18, -R2, R8 ;  /* 0x80000002120e722b */ /* 0x000fe20000000008 */
[----:B------:R-:W-:-:S04]  /*0520*/  ISETP.GT.U32.AND P0, PT, R13, 0x7feffffe, PT ;  /* 0x7feffffe0d00780c */ /* 0x000fc80003f04070 */
[----:B------:R-:W-:-:S03]  /*0530*/  ISETP.GT.U32.OR P0, PT, R22, 0x7feffffe, P0 ;  /* 0x7feffffe1600780c */ /* 0x000fc60000704470 */
[----:B------:R-:W-:-:S10]  /*0540*/  DFMA R14, R16, R14, R18 ;  /* 0x0000000e100e722b */ /* 0x000fd40000000012 */
[----:B------:R-:W-:Y:S05]  /*0550*/  @P0 BRA `(.L_x_3) ;  /* 0x00000000006c0947 */ /* 0x000fea0003800000 */
[----:B------:R-:W-:-:S04]  /*0560*/  LOP3.LUT R16, R7, 0x7ff00000, RZ, 0xc0, !PT ;  /* 0x7ff0000007107812 */ /* 0x000fc800078ec0ff */
[CC--:B------:R-:W-:Y:S02]  /*0570*/  VIADDMNMX R4, R11.reuse, -R16.reuse, 0xb9600000, !PT ;  /* 0xb96000000b047446 */ /* 0x0c0fe40007800910 */
[----:B------:R-:W-:Y:S02]  /*0580*/  ISETP.GE.U32.AND P0, PT, R11, R16, PT ;  /* 0x000000100b00720c */ /* 0x000fe40003f06070 */
[----:B------:R-:W-:Y:S02]  /*0590*/  VIMNMX R4, PT, PT, R4, 0x46a00000, PT ;  /* 0x46a0000004047848 */ /* 0x000fe40003fe0100 */
[----:B------:R-:W-:-:S05]  /*05a0*/  SEL R11, R12, 0x63400000, !P0 ;  /* 0x634000000c0b7807 */ /* 0x000fca0004000000 */
[----:B------:R-:W-:Y:S02]  /*05b0*/  IMAD.IADD R11, R4, 0x1, -R11 ;  /* 0x00000001040b7824 */ /* 0x000fe400078e0a0b */
[----:B------:R-:W-:Y:S02]  /*05c0*/  IMAD.MOV.U32 R4, RZ, RZ, RZ ;  /* 0x000000ffff047224 */ /* 0x000fe400078e00ff */
[----:B------:R-:W-:-:S06]  /*05d0*/  VIADD R5, R11, 0x7fe00000 ;  /* 0x7fe000000b057836 */ /* 0x000fcc0000000000 */
[----:B------:R-:W-:-:S10]  /*05e0*/  DMUL R12, R14, R4 ;  /* 0x000000040e0c7228 */ /* 0x000fd40000000000 */
[----:B------:R-:W-:-:S13]  /*05f0*/  FSETP.GTU.AND P0, PT, |R13|, 1.469367938527859385e-39, PT ;  /* 0x001000000d00780b */ /* 0x000fda0003f0c200 */
[----:B------:R-:W-:Y:S05]  /*0600*/  @P0 BRA `(.L_x_4) ;  /* 0x0000000000940947 */ /* 0x000fea0003800000 */
[----:B------:R-:W-:Y:S01]  /*0610*/  DFMA R2, R14, -R2, R8 ;  /* 0x800000020e02722b */ /* 0x000fe20000000008 */
[----:B------:R-:W-:-:S09]  /*0620*/  IMAD.MOV.U32 R4, RZ, RZ, RZ ;  /* 0x000000ffff047224 */ /* 0x000fd200078e00ff */
[C---:B------:R-:W-:Y:S02]  /*0630*/  FSETP.NEU.AND P0, PT, R3.reuse, RZ, PT ;  /* 0x000000ff0300720b */ /* 0x040fe40003f0d000 */
[----:B------:R-:W-:-:S04]  /*0640*/  LOP3.LUT R7, R3, 0x80000000, R7, 0x48, !PT ;  /* 0x8000000003077812 */ /* 0x000fc800078e4807 */
[----:B------:R-:W-:-:S07]  /*0650*/  LOP3.LUT R5, R7, R5, RZ, 0xfc, !PT ;  /* 0x0000000507057212 */ /* 0x000fce00078efcff */
[----:B------:R-:W-:Y:S05]  /*0660*/  @!P0 BRA `(.L_x_4) ;  /* 0x00000000007c8947 */ /* 0x000fea0003800000 */
[----:B------:R-:W-:Y:S01]  /*0670*/  IMAD.MOV R3, RZ, RZ, -R11 ;  /* 0x000000ffff037224 */ /* 0x000fe200078e0a0b */
[----:B------:R-:W-:Y:S01]  /*0680*/  DMUL.RP R4, R14, R4 ;  /* 0x000000040e047228 */ /* 0x000fe20000008000 */
[----:B------:R-:W-:Y:S01]  /*0690*/  IMAD.MOV.U32 R2, RZ, RZ, RZ ;  /* 0x000000ffff027224 */ /* 0x000fe200078e00ff */
[----:B------:R-:W-:-:S05]  /*06a0*/  IADD3 R11, PT, PT, -R11, -0x43300000, RZ ;  /* 0xbcd000000b0b7810 */ /* 0x000fca0007ffe1ff */
[----:B------:R-:W-:-:S03]  /*06b0*/  DFMA R2, R12, -R2, R14 ;  /* 0x800000020c02722b */ /* 0x000fc6000000000e */
[----:B------:R-:W-:-:S07]  /*06c0*/  LOP3.LUT R7, R5, R7, RZ, 0x3c, !PT ;  /* 0x0000000705077212 */ /* 0x000fce00078e3cff */
[----:B------:R-:W-:-:S04]  /*06d0*/  FSETP.NEU.AND P0, PT, |R3|, R11, PT ;  /* 0x0000000b0300720b */ /* 0x000fc80003f0d200 */
[----:B------:R-:W-:Y:S02]  /*06e0*/  FSEL R12, R4, R12, !P0 ;  /* 0x0000000c040c7208 */ /* 0x000fe40004000000 */
[----:B------:R-:W-:Y:S01]  /*06f0*/  FSEL R13, R7, R13, !P0 ;  /* 0x0000000d070d7208 */ /* 0x000fe20004000000 */
[----:B------:R-:W-:Y:S06]  /*0700*/  BRA `(.L_x_4) ;  /* 0x0000000000547947 */ /* 0x000fec0003800000 */
.L_x_3:
[----:B------:R-:W-:-:S14]  /*0710*/  DSETP.NAN.AND P0, PT, R4, R4, PT ;  /* 0x000000040400722a */ /* 0x000fdc0003f08000 */
[----:B------:R-:W-:Y:S05]  /*0720*/  @P0 BRA `(.L_x_5) ;  /* 0x0000000000440947 */ /* 0x000fea0003800000 */
[----:B------:R-:W-:-:S14]  /*0730*/  DSETP.NAN.AND P0, PT, R6, R6, PT ;  /* 0x000000060600722a */ /* 0x000fdc0003f08000 */
[----:B------:R-:W-:Y:S05]  /*0740*/  @P0 BRA `(.L_x_6) ;  /* 0x0000000000300947 */ /* 0x000fea0003800000 */
[----:B------:R-:W-:Y:S01]  /*0750*/  ISETP.NE.AND P0, PT, R21, R20, PT ;  /* 0x000000141500720c */ /* 0x000fe20003f05270 */
[----:B------:R-:W-:Y:S02]  /*0760*/  IMAD.MOV.U32 R12, RZ, RZ, 0x0 ;  /* 0x00000000ff0c7424 */ /* 0x000fe400078e00ff */
[----:B------:R-:W-:-:S10]  /*0770*/  IMAD.MOV.U32 R13, RZ, RZ, -0x80000 ;  /* 0xfff80000ff0d7424 */ /* 0x000fd400078e00ff */
[----:B------:R-:W-:Y:S05]  /*0780*/  @!P0 BRA `(.L_x_4) ;  /* 0x0000000000348947 */ /* 0x000fea0003800000 */
[----:B------:R-:W-:Y:S02]  /*0790*/  ISETP.NE.AND P0, PT, R21, 0x7ff00000, PT ;  /* 0x7ff000001500780c */ /* 0x000fe40003f05270 */
[----:B------:R-:W-:Y:S02]  /*07a0*/  LOP3.LUT R13, R5, 0x80000000, R7, 0x48, !PT ;  /* 0x80000000050d7812 */ /* 0x000fe400078e4807 */
[----:B------:R-:W-:-:S13]  /*07b0*/  ISETP.EQ.OR P0, PT, R20, RZ, !P0 ;  /* 0x000000ff1400720c */ /* 0x000fda0004702670 */
[----:B------:R-:W-:Y:S01]  /*07c0*/  @P0 LOP3.LUT R2, R13, 0x7ff00000, RZ, 0xfc, !PT ;  /* 0x7ff000000d020812 */ /* 0x000fe200078efcff */
[----:B------:R-:W-:Y:S02]  /*07d0*/  @!P0 IMAD.MOV.U32 R12, RZ, RZ, RZ ;  /* 0x000000ffff0c8224 */ /* 0x000fe400078e00ff */
[----:B------:R-:W-:Y:S02]  /*07e0*/  @P0 IMAD.MOV.U32 R12, RZ, RZ, RZ ;  /* 0x000000ffff0c0224 */ /* 0x000fe400078e00ff */
[----:B------:R-:W-:Y:S01]  /*07f0*/  @P0 IMAD.MOV.U32 R13, RZ, RZ, R2 ;  /* 0x000000ffff0d0224 */ /* 0x000fe200078e0002 */
[----:B------:R-:W-:Y:S06]  /*0800*/  BRA `(.L_x_4) ;  /* 0x0000000000147947 */ /* 0x000fec0003800000 */
.L_x_6:
[----:B------:R-:W-:Y:S01]  /*0810*/  LOP3.LUT R13, R7, 0x80000, RZ, 0xfc, !PT ;  /* 0x00080000070d7812 */ /* 0x000fe200078efcff */
[----:B------:R-:W-:Y:S01]  /*0820*/  IMAD.MOV.U32 R12, RZ, RZ, R6 ;  /* 0x000000ffff0c7224 */ /* 0x000fe200078e0006 */
[----:B------:R-:W-:Y:S06]  /*0830*/  BRA `(.L_x_4) ;  /* 0x0000000000087947 */ /* 0x000fec0003800000 */
.L_x_5:
[----:B------:R-:W-:Y:S01]  /*0840*/  LOP3.LUT R13, R5, 0x80000, RZ, 0xfc, !PT ;  /* 0x00080000050d7812 */ /* 0x000fe200078efcff */
[----:B------:R-:W-:-:S07]  /*0850*/  IMAD.MOV.U32 R12, RZ, RZ, R4 ;  /* 0x000000ffff0c7224 */ /* 0x000fce00078e0004 */
.L_x_4:
[----:B------:R-:W-:Y:S05]  /*0860*/  BSYNC.RECONVERGENT B1 ;  /* 0x0000000000017941 */ /* 0x000fea0003800200 */
.L_x_2:
[----:B------:R-:W-:Y:S02]  /*0870*/  IMAD.MOV.U32 R11, RZ, RZ, 0x0 ;  /* 0x00000000ff0b7424 */ /* 0x000fe400078e00ff */
[----:B------:R-:W-:Y:S02]  /*0880*/  IMAD.MOV.U32 R2, RZ, RZ, R12 ;  /* 0x000000ffff027224 */ /* 0x000fe400078e000c */
[----:B------:R-:W-:Y:S01]  /*0890*/  IMAD.MOV.U32 R3, RZ, RZ, R13 ;  /* 0x000000ffff037224 */ /* 0x000fe200078e000d */
[----:B------:R-:W-:Y:S06]  /*08a0*/  RET.REL.NODEC R10 `(_Z7kernel4PdS_iii) ;  /* 0xfffffff40ad47950 */ /* 0x000fec0003c3ffff */
.L_x_7:
[----:B------:R-:W-:-:S00]  /*08b0*/  BRA `(.L_x_7) ;  /* 0xfffffffc00fc7947 */ /* 0x000fc0000383ffff */
[----:B------:R-:W-:-:S00]  /*08c0*/  NOP ;  /* 0x0000000000007918 */ /* 0x000fc00000000000 */
        /* <DEDUP_REMOVED lines=11> */
.L_x_8:


//--------------------- .nv.shared._Z7kernel4PdS_iii --------------------------
	.section	.nv.shared._Z7kernel4PdS_iii,"aw",@nobits
	.sectionflags	@""
	.align	8
.nv.shared._Z7kernel4PdS_iii:
	.zero		1032


//--------------------- .nv.shared.reserved.0     --------------------------
	.section	.nv.shared.reserved.0,"aw",@nobits
	.weak		__nv_reservedSMEM_offset_0_alias
	.size		__nv_reservedSMEM_offset_0_alias, 0, 64
	.other		__nv_reservedSMEM_offset_0_alias,@"STO_CUDA_RESERVED_SHARED STV_DEFAULT"
__nv_reservedSMEM_offset_0_alias:
	.zero		0
	.zero		64


//--------------------- .nv.constant0._Z7kernel4PdS_iii --------------------------
	.section	.nv.constant0._Z7kernel4PdS_iii,"a",@progbits
	.sectionflags	@""
	.align	4
.nv.constant0._Z7kernel4PdS_iii:
	.zero		924


//--------------------- SYMBOLS --------------------------

	.type		.nv.reservedSmem.offset0,@object
	.size		.nv.reservedSmem.offset0,0x4
	.type		.nv.reservedSmem.cap,@object
	.size		.nv.reservedSmem.cap,0x4
